//
// Generated by NVIDIA NVVM Compiler
//
// Compiler Build ID: CL-36424714
// Cuda compilation tools, release 13.0, V13.0.88
// Based on NVVM 20.0.0
//

.version 9.0
.target sm_100
.address_size 64

	// .globl	_Z3auxPiii

.visible .entry _Z3auxPiii(
	.param .u64 .ptr .align 1 _Z3auxPiii_param_0,
	.param .u32 _Z3auxPiii_param_1,
	.param .u32 _Z3auxPiii_param_2
)
{
	.reg .pred 	%p<2>;
	.reg .b32 	%r<17>;
	.reg .b64 	%rd<9>;

	ld.param.u64 	%rd1, [_Z3auxPiii_param_0];
	ld.param.u32 	%r2, [_Z3auxPiii_param_1];
	ld.param.u32 	%r3, [_Z3auxPiii_param_2];
	mov.u32 	%r4, %tid.x;
	mov.u32 	%r5, %ctaid.x;
	mov.u32 	%r6, %ntid.x;
	mad.lo.s32 	%r1, %r5, %r6, %r4;
	mul.lo.s32 	%r7, %r2, %r2;
	setp.gt.s32 	%p1, %r1, %r7;
	@%p1 bra 	$L__BB0_2;
	cvta.to.global.u64 	%rd2, %rd1;
	rem.s32 	%r8, %r1, %r2;
	sub.s32 	%r9, %r1, %r8;
	mul.wide.s32 	%rd3, %r1, 4;
	add.s64 	%rd4, %rd2, %rd3;
	ld.global.u32 	%r10, [%rd4];
	add.s32 	%r11, %r9, %r3;
	mul.wide.s32 	%rd5, %r11, 4;
	add.s64 	%rd6, %rd2, %rd5;
	ld.global.u32 	%r12, [%rd6];
	mad.lo.s32 	%r13, %r3, %r2, %r8;
	mul.wide.s32 	%rd7, %r13, 4;
	add.s64 	%rd8, %rd2, %rd7;
	ld.global.u32 	%r14, [%rd8];
	add.s32 	%r15, %r14, %r12;
	min.s32 	%r16, %r10, %r15;
	st.global.u32 	[%rd4], %r16;
$L__BB0_2:
	ret;

}


// ===== COMPILED SASS (sm_100) =====

	.target	sm_100

	.elftype	@"ET_EXEC"


//--------------------- .note.nv.tkinfo           --------------------------
	.section	.note.nv.tkinfo,"",@"SHT_NOTE"
	.sectionflags	@"SHF_NOTE_NV_TKINFO"
	.tkinfo
        /*0018*/ 	.word	0x00000002
        /*0030*/ 	.string	""
        /*0030*/ 	.string	"ptxas"
        /*0030*/ 	.string	"Cuda compilation tools, release 13.0, V13.0.88"
        /*0030*/ 	.string	"Build cuda_13.0.r13.0/compiler.36424714_0"
        /*0030*/ 	.string	"-arch sm_100 -m 64 "



//--------------------- .note.nv.cuinfo           --------------------------
	.section	.note.nv.cuinfo,"",@"SHT_NOTE"
	.sectionflags	@"SHF_NOTE_NV_CUINFO"
        /*0018*/ 	.short	0x0002
        /*001a*/ 	.short	0x0064
        /*001c*/ 	.short	0x0082
	.zero		2


//--------------------- .nv.info                  --------------------------
	.section	.nv.info,"",@"SHT_CUDA_INFO"
	.align	4


	//----- nvinfo : EIATTR_REGCOUNT
	.align		4
        /*0000*/ 	.byte	0x04, 0x2f
        /*0002*/ 	.short	(.L_1 - .L_0)
	.align		4
.L_0:
        /*0004*/ 	.word	index@(_Z3auxPiii)
        /*0008*/ 	.word	0x0000000e


	//----- nvinfo : EIATTR_FRAME_SIZE
	.align		4
.L_1:
        /*000c*/ 	.byte	0x04, 0x11
        /*000e*/ 	.short	(.L_3 - .L_2)
	.align		4
.L_2:
        /*0010*/ 	.word	index@(_Z3auxPiii)
        /*0014*/ 	.word	0x00000000


	//----- nvinfo : EIATTR_MIN_STACK_SIZE
	.align		4
.L_3:
        /*0018*/ 	.byte	0x04, 0x12
        /*001a*/ 	.short	(.L_5 - .L_4)
	.align		4
.L_4:
        /*001c*/ 	.word	index@(_Z3auxPiii)
        /*0020*/ 	.word	0x00000000
.L_5:


//--------------------- .nv.compat                --------------------------
	.section	.nv.compat,"",@"SHT_CUDA_COMPAT_INFO"
	.align	4
        /*0000*/ 	.byte	0x02, 0x09, 0x00, 0x00, 0x02, 0x02, 0x01, 0x00, 0x02, 0x05, 0x05, 0x00, 0x03, 0x07, 0x01, 0x01
        /*0010*/ 	.byte	0x02, 0x03, 0x00, 0x00, 0x02, 0x06, 0x01, 0x00, 0x04, 0x0b, 0x08, 0x00, 0x09, 0x00, 0x00, 0x00
        /*0020*/ 	.byte	0x00, 0x00, 0x00, 0x00


//--------------------- .nv.info._Z3auxPiii       --------------------------
	.section	.nv.info._Z3auxPiii,"",@"SHT_CUDA_INFO"
	.sectionflags	@""
	.align	4


	//----- nvinfo : EIATTR_CUDA_API_VERSION
	.align		4
        /*0000*/ 	.byte	0x04, 0x37
        /*0002*/ 	.short	(.L_7 - .L_6)
.L_6:
        /*0004*/ 	.word	0x00000082


	//----- nvinfo : EIATTR_KPARAM_INFO
	.align		4
.L_7:
        /*0008*/ 	.byte	0x04, 0x17
        /*000a*/ 	.short	(.L_9 - .L_8)
.L_8:
        /*000c*/ 	.word	0x00000000
        /*0010*/ 	.short	0x0002
        /*0012*/ 	.short	0x000c
        /*0014*/ 	.byte	0x00, 0xf0, 0x11, 0x00


	//----- nvinfo : EIATTR_KPARAM_INFO
	.align		4
.L_9:
        /*0018*/ 	.byte	0x04, 0x17
        /*001a*/ 	.short	(.L_11 - .L_10)
.L_10:
        /*001c*/ 	.word	0x00000000
        /*0020*/ 	.short	0x0001
        /*0022*/ 	.short	0x0008
        /*0024*/ 	.byte	0x00, 0xf0, 0x11, 0x00


	//----- nvinfo : EIATTR_KPARAM_INFO
	.align		4
.L_11:
        /*0028*/ 	.byte	0x04, 0x17
        /*002a*/ 	.short	(.L_13 - .L_12)
.L_12:
        /*002c*/ 	.word	0x00000000
        /*0030*/ 	.short	0x0000
        /*0032*/ 	.short	0x0000
        /*0034*/ 	.byte	0x00, 0xf5, 0x21, 0x00


	//----- nvinfo : EIATTR_SPARSE_MMA_MASK
	.align		4
.L_13:
        /*0038*/ 	.byte	0x03, 0x50
        /*003a*/ 	.short	0x0000


	//----- nvinfo : EIATTR_MAXREG_COUNT
	.align		4
        /*003c*/ 	.byte	0x03, 0x1b
        /*003e*/ 	.short	0x00ff


	//----- nvinfo : EIATTR_MERCURY_ISA_VERSION
	.align		4
        /*0040*/ 	.byte	0x03, 0x5f
        /*0042*/ 	.short	0x0101


	//----- nvinfo : EIATTR_VRC_CTA_INIT_COUNT
	.align		4
        /*0044*/ 	.byte	0x02, 0x4a
	.zero		1
	.zero		1


	//----- nvinfo : EIATTR_EXIT_INSTR_OFFSETS
	.align		4
        /*0048*/ 	.byte	0x04, 0x1c
        /*004a*/ 	.short	(.L_15 - .L_14)


	//   ....[0]....
.L_14:
        /*004c*/ 	.word	0x00000080


	//   ....[1]....
        /*0050*/ 	.word	0x000002b0


	//----- nvinfo : EIATTR_CBANK_PARAM_SIZE
	.align		4
.L_15:
        /*0054*/ 	.byte	0x03, 0x19
        /*0056*/ 	.short	0x0010


	//----- nvinfo : EIATTR_PARAM_CBANK
	.align		4
        /*0058*/ 	.byte	0x04, 0x0a
        /*005a*/ 	.short	(.L_17 - .L_16)
	.align		4
.L_16:
        /*005c*/ 	.word	index@(.nv.constant0._Z3auxPiii)
        /*0060*/ 	.short	0x0380
        /*0062*/ 	.short	0x0010


	//----- nvinfo : EIATTR_SW_WAR
	.align		4
.L_17:
        /*0064*/ 	.byte	0x04, 0x36
        /*0066*/ 	.short	(.L_19 - .L_18)
.L_18:
        /*0068*/ 	.word	0x00000008
.L_19:


//--------------------- .nv.callgraph             --------------------------
	.section	.nv.callgraph,"",@"SHT_CUDA_CALLGRAPH"
	.align	4
	.sectionentsize	8
	.align		4
        /*0000*/ 	.word	0x00000000
	.align		4
        /*0004*/ 	.word	0xffffffff
	.align		4
        /*0008*/ 	.word	0x00000000
	.align		4
        /*000c*/ 	.word	0xfffffffe
	.align		4
        /*0010*/ 	.word	0x00000000
	.align		4
        /*0014*/ 	.word	0xfffffffd
	.align		4
        /*0018*/ 	.word	0x00000000
	.align		4
        /*001c*/ 	.word	0xfffffffc


//--------------------- .text._Z3auxPiii          --------------------------
	.section	.text._Z3auxPiii,"ax",@progbits
	.align	128
        .global         _Z3auxPiii
        .type           _Z3auxPiii,@function
        .size           _Z3auxPiii,(.L_x_1 - _Z3auxPiii)
        .other          _Z3auxPiii,@"STO_CUDA_ENTRY STV_DEFAULT"
_Z3auxPiii:
.text._Z3auxPiii:
[----:B------:R-:W-:Y:S01]  /*0000*/  LDC R1, c[0x0][0x37c] ;  /* 0x0000df00ff017b82 */ /* 0x000fe20000000800 */
[----:B------:R-:W0:Y:S07]  /*0010*/  S2R R5, SR_TID.X ;  /* 0x0000000000057919 */ /* 0x000e2e0000002100 */
[----:B------:R-:W0:Y:S08]  /*0020*/  S2UR UR4, SR_CTAID.X ;  /* 0x00000000000479c3 */ /* 0x000e300000002500 */
[----:B------:R-:W0:Y:S08]  /*0030*/  LDC R0, c[0x0][0x360] ;  /* 0x0000d800ff007b82 */ /* 0x000e300000000800 */
[----:B------:R-:W1:Y:S01]  /*0040*/  LDC R11, c[0x0][0x388] ;  /* 0x0000e200ff0b7b82 */ /* 0x000e620000000800 */
[----:B0-----:R-:W-:-:S02]  /*0050*/  IMAD R5, R0, UR4, R5 ;  /* 0x0000000400057c24 */ /* 0x001fc4000f8e0205 */
[----:B-1----:R-:W-:-:S05]  /*0060*/  IMAD R0, R11, R11, RZ ;  /* 0x0000000b0b007224 */ /* 0x002fca00078e02ff */
[----:B------:R-:W-:-:S13]  /*0070*/  ISETP.GT.AND P0, PT, R5, R0, PT ;  /* 0x000000000500720c */ /* 0x000fda0003f04270 */
[----:B------:R-:W-:Y:S05]  /*0080*/  @P0 EXIT ;  /* 0x000000000000094d */ /* 0x000fea0003800000 */
[----:B------:R-:W-:Y:S01]  /*0090*/  IABS R9, R11 ;  /* 0x0000000b00097213 */ /* 0x000fe20000000000 */
[----:B------:R-:W0:Y:S01]  /*00a0*/  LDCU UR6, c[0x0][0x38c] ;  /* 0x00007180ff0677ac */ /* 0x000e220008000800 */
[----:B------:R-:W-:Y:S02]  /*00b0*/  ISETP.GE.AND P2, PT, R5, RZ, PT ;  /* 0x000000ff0500720c */ /* 0x000fe40003f46270 */
[----:B------:R-:W1:Y:S01]  /*00c0*/  I2F.RP R0, R9 ;  /* 0x0000000900007306 */ /* 0x000e620000209400 */
[----:B------:R-:W2:Y:S07]  /*00d0*/  LDCU.64 UR4, c[0x0][0x358] ;  /* 0x00006b00ff0477ac */ /* 0x000eae0008000a00 */
[----:B-1----:R-:W1:Y:S02]  /*00e0*/  MUFU.RCP R0, R0 ;  /* 0x0000000000007308 */ /* 0x002e640000001000 */
[----:B-1----:R-:W-:-:S06]  /*00f0*/  IADD3 R2, PT, PT, R0, 0xffffffe, RZ ;  /* 0x0ffffffe00027810 */ /* 0x002fcc0007ffe0ff */
[----:B------:R1:W3:Y:S02]  /*0100*/  F2I.FTZ.U32.TRUNC.NTZ R3, R2 ;  /* 0x0000000200037305 */ /* 0x0002e4000021f000 */
[----:B-1----:R-:W-:Y:S01]  /*0110*/  IMAD.MOV.U32 R2, RZ, RZ, RZ ;  /* 0x000000ffff027224 */ /* 0x002fe200078e00ff */
[----:B---3--:R-:W-:-:S05]  /*0120*/  IADD3 R4, PT, PT, RZ, -R3, RZ ;  /* 0x80000003ff047210 */ /* 0x008fca0007ffe0ff */
[----:B------:R-:W-:Y:S01]  /*0130*/  IMAD R7, R4, R9, RZ ;  /* 0x0000000904077224 */ /* 0x000fe200078e02ff */
[----:B------:R-:W-:-:S03]  /*0140*/  IABS R4, R5 ;  /* 0x0000000500047213 */ /* 0x000fc60000000000 */
[----:B------:R-:W-:Y:S02]  /*0150*/  IMAD.HI.U32 R3, R3, R7, R2 ;  /* 0x0000000703037227 */ /* 0x000fe400078e0002 */
[----:B------:R-:W1:Y:S04]  /*0160*/  LDC.64 R6, c[0x0][0x380] ;  /* 0x0000e000ff067b82 */ /* 0x000e680000000a00 */
[----:B------:R-:W-:-:S05]  /*0170*/  IMAD.HI.U32 R3, R3, R4, RZ ;  /* 0x0000000403037227 */ /* 0x000fca00078e00ff */
[----:B------:R-:W-:-:S05]  /*0180*/  IADD3 R3, PT, PT, -R3, RZ, RZ ;  /* 0x000000ff03037210 */ /* 0x000fca0007ffe1ff */
[----:B------:R-:W-:-:S05]  /*0190*/  IMAD R0, R9, R3, R4 ;  /* 0x0000000309007224 */ /* 0x000fca00078e0204 */
[----:B------:R-:W-:Y:S01]  /*01a0*/  ISETP.GT.U32.AND P0, PT, R9, R0, PT ;  /* 0x000000000900720c */ /* 0x000fe20003f04070 */
[----:B-1----:R-:W-:-:S12]  /*01b0*/  IMAD.WIDE R2, R5, 0x4, R6 ;  /* 0x0000000405027825 */ /* 0x002fd800078e0206 */
[----:B------:R-:W-:Y:S01]  /*01c0*/  @!P0 IMAD.IADD R0, R0, 0x1, -R9 ;  /* 0x0000000100008824 */ /* 0x000fe200078e0a09 */
[----:B------:R-:W-:-:S04]  /*01d0*/  ISETP.NE.AND P0, PT, R11, RZ, PT ;  /* 0x000000ff0b00720c */ /* 0x000fc80003f05270 */
[----:B------:R-:W-:-:S13]  /*01e0*/  ISETP.GT.U32.AND P1, PT, R9, R0, PT ;  /* 0x000000000900720c */ /* 0x000fda0003f24070 */
[----:B------:R-:W-:-:S05]  /*01f0*/  @!P1 IADD3 R0, PT, PT, R0, -R9, RZ ;  /* 0x8000000900009210 */ /* 0x000fca0007ffe0ff */
[----:B------:R-:W-:Y:S01]  /*0200*/  @!P2 IMAD.MOV R0, RZ, RZ, -R0 ;  /* 0x000000ffff00a224 */ /* 0x000fe200078e0a00 */
[----:B------:R-:W-:-:S04]  /*0210*/  @!P0 LOP3.LUT R0, RZ, R11, RZ, 0x33, !PT ;  /* 0x0000000bff008212 */ /* 0x000fc800078e33ff */
[--C-:B0-----:R-:W-:Y:S01]  /*0220*/  IADD3 R9, PT, PT, R5, UR6, -R0.reuse ;  /* 0x0000000605097c10 */ /* 0x101fe2000fffe800 */
[----:B------:R-:W-:Y:S02]  /*0230*/  IMAD R11, R11, UR6, R0 ;  /* 0x000000060b0b7c24 */ /* 0x000fe4000f8e0200 */
[----:B--2---:R-:W2:Y:S02]  /*0240*/  LDG.E R0, desc[UR4][R2.64] ;  /* 0x0000000402007981 */ /* 0x004ea4000c1e1900 */
[----:B------:R-:W-:-:S04]  /*0250*/  IMAD.WIDE R4, R9, 0x4, R6 ;  /* 0x0000000409047825 */ /* 0x000fc800078e0206 */
[----:B------:R-:W-:Y:S02]  /*0260*/  IMAD.WIDE R6, R11, 0x4, R6 ;  /* 0x000000040b067825 */ /* 0x000fe400078e0206 */
[----:B------:R-:W2:Y:S04]  /*0270*/  LDG.E R5, desc[UR4][R4.64] ;  /* 0x0000000404057981 */ /* 0x000ea8000c1e1900 */
[----:B------:R-:W2:Y:S02]  /*0280*/  LDG.E R6, desc[UR4][R6.64] ;  /* 0x0000000406067981 */ /* 0x000ea4000c1e1900 */
[----:B--2---:R-:W-:-:S05]  /*0290*/  VIADDMNMX R9, R6, R5, R0, PT ;  /* 0x0000000506097246 */ /* 0x004fca0003800100 */
[----:B------:R-:W-:Y:S01]  /*02a0*/  STG.E desc[UR4][R2.64], R9 ;  /* 0x0000000902007986 */ /* 0x000fe2000c101904 */
[----:B------:R-:W-:Y:S05]  /*02b0*/  EXIT ;  /* 0x000000000000794d */ /* 0x000fea0003800000 */
.L_x_0:
[----:B------:R-:W-:-:S00]  /*02c0*/  BRA `(.L_x_0) ;  /* 0xfffffffc00fc7947 */ /* 0x000fc0000383ffff */
[----:B------:R-:W-:-:S00]  /*02d0*/  NOP ;  /* 0x0000000000007918 */ /* 0x000fc00000000000 */
        /* <DEDUP_REMOVED lines=10> */
.L_x_1:


//--------------------- .nv.shared.reserved.0     --------------------------
	.section	.nv.shared.reserved.0,"aw",@nobits
	.weak		__nv_reservedSMEM_offset_0_alias
	.size		__nv_reservedSMEM_offset_0_alias, 0, 64
	.other		__nv_reservedSMEM_offset_0_alias,@"STO_CUDA_RESERVED_SHARED STV_DEFAULT"
__nv_reservedSMEM_offset_0_alias:
	.zero		0
	.zero		64


//--------------------- .nv.constant0._Z3auxPiii  --------------------------
	.section	.nv.constant0._Z3auxPiii,"a",@progbits
	.sectionflags	@""
	.align	4
.nv.constant0._Z3auxPiii:
	.zero		912


//--------------------- SYMBOLS --------------------------

	.type		.nv.reservedSmem.offset0,@object
	.size		.nv.reservedSmem.offset0,0x4
